//
// Generated by NVIDIA NVVM Compiler
//
// Compiler Build ID: CL-36424714
// Cuda compilation tools, release 13.0, V13.0.88
// Based on NVVM 20.0.0
//

.version 9.0
.target sm_100
.address_size 64

	// .globl	_Z10create_rowPf

.visible .entry _Z10create_rowPf(
	.param .u64 .ptr .align 1 _Z10create_rowPf_param_0
)
{


	ret;

}
	// .globl	_Z6createPPf
.visible .entry _Z6createPPf(
	.param .u64 .ptr .align 1 _Z6createPPf_param_0
)
{


	ret;

}


// ===== COMPILED SASS (sm_100) =====

	.target	sm_100

	.elftype	@"ET_EXEC"


//--------------------- .note.nv.tkinfo           --------------------------
	.section	.note.nv.tkinfo,"",@"SHT_NOTE"
	.sectionflags	@"SHF_NOTE_NV_TKINFO"
	.tkinfo
        /*0018*/ 	.word	0x00000002
        /*0030*/ 	.string	""
        /*0030*/ 	.string	"ptxas"
        /*0030*/ 	.string	"Cuda compilation tools, release 13.0, V13.0.88"
        /*0030*/ 	.string	"Build cuda_13.0.r13.0/compiler.36424714_0"
        /*0030*/ 	.string	"-arch sm_100 -m 64 "



//--------------------- .note.nv.cuinfo           --------------------------
	.section	.note.nv.cuinfo,"",@"SHT_NOTE"
	.sectionflags	@"SHF_NOTE_NV_CUINFO"
        /*0018*/ 	.short	0x0002
        /*001a*/ 	.short	0x0064
        /*001c*/ 	.short	0x0082
	.zero		2


//--------------------- .nv.info                  --------------------------
	.section	.nv.info,"",@"SHT_CUDA_INFO"
	.align	4


	//----- nvinfo : EIATTR_REGCOUNT
	.align		4
        /*0000*/ 	.byte	0x04, 0x2f
        /*0002*/ 	.short	(.L_1 - .L_0)
	.align		4
.L_0:
        /*0004*/ 	.word	index@(_Z10create_rowPf)
        /*0008*/ 	.word	0x00000004


	//----- nvinfo : EIATTR_FRAME_SIZE
	.align		4
.L_1:
        /*000c*/ 	.byte	0x04, 0x11
        /*000e*/ 	.short	(.L_3 - .L_2)
	.align		4
.L_2:
        /*0010*/ 	.word	index@(_Z10create_rowPf)
        /*0014*/ 	.word	0x00000000


	//----- nvinfo : EIATTR_REGCOUNT
	.align		4
.L_3:
        /*0018*/ 	.byte	0x04, 0x2f
        /*001a*/ 	.short	(.L_5 - .L_4)
	.align		4
.L_4:
        /*001c*/ 	.word	index@(_Z6createPPf)
        /*0020*/ 	.word	0x00000004


	//----- nvinfo : EIATTR_FRAME_SIZE
	.align		4
.L_5:
        /*0024*/ 	.byte	0x04, 0x11
        /*0026*/ 	.short	(.L_7 - .L_6)
	.align		4
.L_6:
        /*0028*/ 	.word	index@(_Z6createPPf)
        /*002c*/ 	.word	0x00000000


	//----- nvinfo : EIATTR_MIN_STACK_SIZE
	.align		4
.L_7:
        /*0030*/ 	.byte	0x04, 0x12
        /*0032*/ 	.short	(.L_9 - .L_8)
	.align		4
.L_8:
        /*0034*/ 	.word	index@(_Z6createPPf)
        /*0038*/ 	.word	0x00000000


	//----- nvinfo : EIATTR_MIN_STACK_SIZE
	.align		4
.L_9:
        /*003c*/ 	.byte	0x04, 0x12
        /*003e*/ 	.short	(.L_11 - .L_10)
	.align		4
.L_10:
        /*0040*/ 	.word	index@(_Z10create_rowPf)
        /*0044*/ 	.word	0x00000000
.L_11:


//--------------------- .nv.compat                --------------------------
	.section	.nv.compat,"",@"SHT_CUDA_COMPAT_INFO"
	.align	4
        /*0000*/ 	.byte	0x02, 0x09, 0x00, 0x00, 0x02, 0x02, 0x01, 0x00, 0x02, 0x05, 0x05, 0x00, 0x03, 0x07, 0x01, 0x01
        /*0010*/ 	.byte	0x02, 0x03, 0x00, 0x00, 0x02, 0x06, 0x01, 0x00, 0x04, 0x0b, 0x08, 0x00, 0x09, 0x00, 0x00, 0x00
        /*0020*/ 	.byte	0x00, 0x00, 0x00, 0x00


//--------------------- .nv.info._Z6createPPf     --------------------------
	.section	.nv.info._Z6createPPf,"",@"SHT_CUDA_INFO"
	.sectionflags	@""
	.align	4


	//----- nvinfo : EIATTR_CUDA_API_VERSION
	.align		4
        /*0000*/ 	.byte	0x04, 0x37
        /*0002*/ 	.short	(.L_13 - .L_12)
.L_12:
        /*0004*/ 	.word	0x00000082


	//----- nvinfo : EIATTR_KPARAM_INFO
	.align		4
.L_13:
        /*0008*/ 	.byte	0x04, 0x17
        /*000a*/ 	.short	(.L_15 - .L_14)
.L_14:
        /*000c*/ 	.word	0x00000000
        /*0010*/ 	.short	0x0000
        /*0012*/ 	.short	0x0000
        /*0014*/ 	.byte	0x00, 0xf5, 0x21, 0x00


	//----- nvinfo : EIATTR_SPARSE_MMA_MASK
	.align		4
.L_15:
        /*0018*/ 	.byte	0x03, 0x50
        /*001a*/ 	.short	0x0000


	//----- nvinfo : EIATTR_MAXREG_COUNT
	.align		4
        /*001c*/ 	.byte	0x03, 0x1b
        /*001e*/ 	.short	0x00ff


	//----- nvinfo : EIATTR_MERCURY_ISA_VERSION
	.align		4
        /*0020*/ 	.byte	0x03, 0x5f
        /*0022*/ 	.short	0x0101


	//----- nvinfo : EIATTR_VRC_CTA_INIT_COUNT
	.align		4
        /*0024*/ 	.byte	0x02, 0x4a
	.zero		1
	.zero		1


	//----- nvinfo : EIATTR_EXIT_INSTR_OFFSETS
	.align		4
        /*0028*/ 	.byte	0x04, 0x1c
        /*002a*/ 	.short	(.L_17 - .L_16)


	//   ....[0]....
.L_16:
        /*002c*/ 	.word	0x00000010


	//----- nvinfo : EIATTR_CBANK_PARAM_SIZE
	.align		4
.L_17:
        /*0030*/ 	.byte	0x03, 0x19
        /*0032*/ 	.short	0x0008


	//----- nvinfo : EIATTR_PARAM_CBANK
	.align		4
        /*0034*/ 	.byte	0x04, 0x0a
        /*0036*/ 	.short	(.L_19 - .L_18)
	.align		4
.L_18:
        /*0038*/ 	.word	index@(.nv.constant0._Z6createPPf)
        /*003c*/ 	.short	0x0380
        /*003e*/ 	.short	0x0008


	//----- nvinfo : EIATTR_SW_WAR
	.align		4
.L_19:
        /*0040*/ 	.byte	0x04, 0x36
        /*0042*/ 	.short	(.L_21 - .L_20)
.L_20:
        /*0044*/ 	.word	0x00000008
.L_21:


//--------------------- .nv.info._Z10create_rowPf --------------------------
	.section	.nv.info._Z10create_rowPf,"",@"SHT_CUDA_INFO"
	.sectionflags	@""
	.align	4


	//----- nvinfo : EIATTR_CUDA_API_VERSION
	.align		4
        /*0000*/ 	.byte	0x04, 0x37
        /*0002*/ 	.short	(.L_23 - .L_22)
.L_22:
        /*0004*/ 	.word	0x00000082


	//----- nvinfo : EIATTR_KPARAM_INFO
	.align		4
.L_23:
        /*0008*/ 	.byte	0x04, 0x17
        /*000a*/ 	.short	(.L_25 - .L_24)
.L_24:
        /*000c*/ 	.word	0x00000000
        /*0010*/ 	.short	0x0000
        /*0012*/ 	.short	0x0000
        /*0014*/ 	.byte	0x00, 0xf5, 0x21, 0x00


	//----- nvinfo : EIATTR_SPARSE_MMA_MASK
	.align		4
.L_25:
        /*0018*/ 	.byte	0x03, 0x50
        /*001a*/ 	.short	0x0000


	//----- nvinfo : EIATTR_MAXREG_COUNT
	.align		4
        /*001c*/ 	.byte	0x03, 0x1b
        /*001e*/ 	.short	0x00ff


	//----- nvinfo : EIATTR_MERCURY_ISA_VERSION
	.align		4
        /*0020*/ 	.byte	0x03, 0x5f
        /*0022*/ 	.short	0x0101


	//----- nvinfo : EIATTR_VRC_CTA_INIT_COUNT
	.align		4
        /*0024*/ 	.byte	0x02, 0x4a
	.zero		1
	.zero		1


	//----- nvinfo : EIATTR_EXIT_INSTR_OFFSETS
	.align		4
        /*0028*/ 	.byte	0x04, 0x1c
        /*002a*/ 	.short	(.L_27 - .L_26)


	//   ....[0]....
.L_26:
        /*002c*/ 	.word	0x00000010


	//----- nvinfo : EIATTR_CBANK_PARAM_SIZE
	.align		4
.L_27:
        /*0030*/ 	.byte	0x03, 0x19
        /*0032*/ 	.short	0x0008


	//----- nvinfo : EIATTR_PARAM_CBANK
	.align		4
        /*0034*/ 	.byte	0x04, 0x0a
        /*0036*/ 	.short	(.L_29 - .L_28)
	.align		4
.L_28:
        /*0038*/ 	.word	index@(.nv.constant0._Z10create_rowPf)
        /*003c*/ 	.short	0x0380
        /*003e*/ 	.short	0x0008


	//----- nvinfo : EIATTR_SW_WAR
	.align		4
.L_29:
        /*0040*/ 	.byte	0x04, 0x36
        /*0042*/ 	.short	(.L_31 - .L_30)
.L_30:
        /*0044*/ 	.word	0x00000008
.L_31:


//--------------------- .nv.callgraph             --------------------------
	.section	.nv.callgraph,"",@"SHT_CUDA_CALLGRAPH"
	.align	4
	.sectionentsize	8
	.align		4
        /*0000*/ 	.word	0x00000000
	.align		4
        /*0004*/ 	.word	0xffffffff
	.align		4
        /*0008*/ 	.word	0x00000000
	.align		4
        /*000c*/ 	.word	0xfffffffe
	.align		4
        /*0010*/ 	.word	0x00000000
	.align		4
        /*0014*/ 	.word	0xfffffffd
	.align		4
        /*0018*/ 	.word	0x00000000
	.align		4
        /*001c*/ 	.word	0xfffffffc


//--------------------- .text._Z6createPPf        --------------------------
	.section	.text._Z6createPPf,"ax",@progbits
	.align	128
        .global         _Z6createPPf
        .type           _Z6createPPf,@function
        .size           _Z6createPPf,(.L_x_2 - _Z6createPPf)
        .other          _Z6createPPf,@"STO_CUDA_ENTRY STV_DEFAULT"
_Z6createPPf:
.text._Z6createPPf:
[----:B------:R-:W-:Y:S01]  /*0000*/  LDC R1, c[0x0][0x37c] ;  /* 0x0000df00ff017b82 */ /* 0x000fe20000000800 */
[----:B------:R-:W-:Y:S05]  /*0010*/  EXIT ;  /* 0x000000000000794d */ /* 0x000fea0003800000 */
.L_x_0:
[----:B------:R-:W-:-:S00]  /*0020*/  BRA `(.L_x_0) ;  /* 0xfffffffc00fc7947 */ /* 0x000fc0000383ffff */
[----:B------:R-:W-:-:S00]  /*0030*/  NOP ;  /* 0x0000000000007918 */ /* 0x000fc00000000000 */
        /* <DEDUP_REMOVED lines=12> */
.L_x_2:


//--------------------- .text._Z10create_rowPf    --------------------------
	.section	.text._Z10create_rowPf,"ax",@progbits
	.align	128
        .global         _Z10create_rowPf
        .type           _Z10create_rowPf,@function
        .size           _Z10create_rowPf,(.L_x_3 - _Z10create_rowPf)
        .other          _Z10create_rowPf,@"STO_CUDA_ENTRY STV_DEFAULT"
_Z10create_rowPf:
.text._Z10create_rowPf:
[----:B------:R-:W-:Y:S01]  /*0000*/  LDC R1, c[0x0][0x37c] ;  /* 0x0000df00ff017b82 */ /* 0x000fe20000000800 */
[----:B------:R-:W-:Y:S05]  /*0010*/  EXIT ;  /* 0x000000000000794d */ /* 0x000fea0003800000 */
.L_x_1:
        /* <DEDUP_REMOVED lines=14> */
.L_x_3:


//--------------------- .nv.shared.reserved.0     --------------------------
	.section	.nv.shared.reserved.0,"aw",@nobits
	.weak		__nv_reservedSMEM_offset_0_alias
	.size		__nv_reservedSMEM_offset_0_alias, 0, 64
	.other		__nv_reservedSMEM_offset_0_alias,@"STO_CUDA_RESERVED_SHARED STV_DEFAULT"
__nv_reservedSMEM_offset_0_alias:
	.zero		0
	.zero		64


//--------------------- .nv.constant0._Z6createPPf --------------------------
	.section	.nv.constant0._Z6createPPf,"a",@progbits
	.sectionflags	@""
	.align	4
.nv.constant0._Z6createPPf:
	.zero		904


//--------------------- .nv.constant0._Z10create_rowPf --------------------------
	.section	.nv.constant0._Z10create_rowPf,"a",@progbits
	.sectionflags	@""
	.align	4
.nv.constant0._Z10create_rowPf:
	.zero		904


//--------------------- SYMBOLS --------------------------

	.type		.nv.reservedSmem.offset0,@object
	.size		.nv.reservedSmem.offset0,0x4
